//
// Generated by NVIDIA NVVM Compiler
//
// Compiler Build ID: CL-36424714
// Cuda compilation tools, release 13.0, V13.0.88
// Based on NVVM 20.0.0
//

.version 9.0
.target sm_100
.address_size 64

	// .globl	_Z14check_validityPiS_Pbii

.visible .entry _Z14check_validityPiS_Pbii(
	.param .u64 .ptr .align 1 _Z14check_validityPiS_Pbii_param_0,
	.param .u64 .ptr .align 1 _Z14check_validityPiS_Pbii_param_1,
	.param .u64 .ptr .align 1 _Z14check_validityPiS_Pbii_param_2,
	.param .u32 _Z14check_validityPiS_Pbii_param_3,
	.param .u32 _Z14check_validityPiS_Pbii_param_4
)
{
	.reg .pred 	%p<7>;
	.reg .b16 	%rs<3>;
	.reg .b32 	%r<19>;
	.reg .b64 	%rd<19>;

	ld.param.u64 	%rd4, [_Z14check_validityPiS_Pbii_param_0];
	ld.param.u64 	%rd5, [_Z14check_validityPiS_Pbii_param_1];
	ld.param.u64 	%rd6, [_Z14check_validityPiS_Pbii_param_2];
	ld.param.u32 	%r10, [_Z14check_validityPiS_Pbii_param_3];
	ld.param.u32 	%r9, [_Z14check_validityPiS_Pbii_param_4];
	cvta.to.global.u64 	%rd1, %rd6;
	mov.u32 	%r1, %tid.x;
	setp.ge.s32 	%p1, %r1, %r10;
	@%p1 bra 	$L__BB0_7;
	cvta.to.global.u64 	%rd7, %rd5;
	cvta.to.global.u64 	%rd2, %rd4;
	mul.wide.u32 	%rd8, %r1, 4;
	add.s64 	%rd9, %rd7, %rd8;
	ld.global.u32 	%r2, [%rd9];
	setp.lt.s32 	%p2, %r2, 2;
	@%p2 bra 	$L__BB0_6;
	mul.lo.s32 	%r12, %r1, 20;
	mul.wide.u32 	%rd10, %r12, 4;
	add.s64 	%rd3, %rd2, %rd10;
	add.s32 	%r17, %r2, -1;
	mov.b32 	%r18, 0;
$L__BB0_3:
	mul.wide.u32 	%rd11, %r18, 4;
	add.s64 	%rd12, %rd3, %rd11;
	ld.global.u32 	%r13, [%rd12];
	mul.wide.s32 	%rd13, %r17, 4;
	add.s64 	%rd14, %rd3, %rd13;
	ld.global.u32 	%r14, [%rd14];
	add.s32 	%r6, %r14, %r13;
	setp.ne.s32 	%p3, %r6, %r9;
	@%p3 bra 	$L__BB0_5;
	cvt.u64.u32 	%rd17, %r1;
	add.s64 	%rd18, %rd1, %rd17;
	mov.b16 	%rs2, 0;
	st.global.u8 	[%rd18], %rs2;
	bra.uni 	$L__BB0_7;
$L__BB0_5:
	setp.ge.s32 	%p4, %r6, %r9;
	setp.lt.s32 	%p5, %r6, %r9;
	selp.u32 	%r15, 1, 0, %p5;
	add.s32 	%r18, %r18, %r15;
	selp.s32 	%r16, -1, 0, %p4;
	add.s32 	%r17, %r17, %r16;
	setp.lt.s32 	%p6, %r18, %r17;
	@%p6 bra 	$L__BB0_3;
$L__BB0_6:
	cvt.u64.u32 	%rd15, %r1;
	add.s64 	%rd16, %rd1, %rd15;
	mov.b16 	%rs1, 1;
	st.global.u8 	[%rd16], %rs1;
$L__BB0_7:
	ret;

}


// ===== COMPILED SASS (sm_100) =====

	.target	sm_100

	.elftype	@"ET_EXEC"


//--------------------- .note.nv.tkinfo           --------------------------
	.section	.note.nv.tkinfo,"",@"SHT_NOTE"
	.sectionflags	@"SHF_NOTE_NV_TKINFO"
	.tkinfo
        /*0018*/ 	.word	0x00000002
        /*0030*/ 	.string	""
        /*0030*/ 	.string	"ptxas"
        /*0030*/ 	.string	"Cuda compilation tools, release 13.0, V13.0.88"
        /*0030*/ 	.string	"Build cuda_13.0.r13.0/compiler.36424714_0"
        /*0030*/ 	.string	"-arch sm_100 -m 64 "



//--------------------- .note.nv.cuinfo           --------------------------
	.section	.note.nv.cuinfo,"",@"SHT_NOTE"
	.sectionflags	@"SHF_NOTE_NV_CUINFO"
        /*0018*/ 	.short	0x0002
        /*001a*/ 	.short	0x0064
        /*001c*/ 	.short	0x0082
	.zero		2


//--------------------- .nv.info                  --------------------------
	.section	.nv.info,"",@"SHT_CUDA_INFO"
	.align	4


	//----- nvinfo : EIATTR_REGCOUNT
	.align		4
        /*0000*/ 	.byte	0x04, 0x2f
        /*0002*/ 	.short	(.L_1 - .L_0)
	.align		4
.L_0:
        /*0004*/ 	.word	index@(_Z14check_validityPiS_Pbii)
        /*0008*/ 	.word	0x00000012


	//----- nvinfo : EIATTR_FRAME_SIZE
	.align		4
.L_1:
        /*000c*/ 	.byte	0x04, 0x11
        /*000e*/ 	.short	(.L_3 - .L_2)
	.align		4
.L_2:
        /*0010*/ 	.word	index@(_Z14check_validityPiS_Pbii)
        /*0014*/ 	.word	0x00000000


	//----- nvinfo : EIATTR_MIN_STACK_SIZE
	.align		4
.L_3:
        /*0018*/ 	.byte	0x04, 0x12
        /*001a*/ 	.short	(.L_5 - .L_4)
	.align		4
.L_4:
        /*001c*/ 	.word	index@(_Z14check_validityPiS_Pbii)
        /*0020*/ 	.word	0x00000000
.L_5:


//--------------------- .nv.compat                --------------------------
	.section	.nv.compat,"",@"SHT_CUDA_COMPAT_INFO"
	.align	4
        /*0000*/ 	.byte	0x02, 0x09, 0x00, 0x00, 0x02, 0x02, 0x01, 0x00, 0x02, 0x05, 0x05, 0x00, 0x03, 0x07, 0x01, 0x01
        /*0010*/ 	.byte	0x02, 0x03, 0x00, 0x00, 0x02, 0x06, 0x01, 0x00, 0x04, 0x0b, 0x08, 0x00, 0x09, 0x00, 0x00, 0x00
        /*0020*/ 	.byte	0x00, 0x00, 0x00, 0x00


//--------------------- .nv.info._Z14check_validityPiS_Pbii --------------------------
	.section	.nv.info._Z14check_validityPiS_Pbii,"",@"SHT_CUDA_INFO"
	.sectionflags	@""
	.align	4


	//----- nvinfo : EIATTR_CUDA_API_VERSION
	.align		4
        /*0000*/ 	.byte	0x04, 0x37
        /*0002*/ 	.short	(.L_7 - .L_6)
.L_6:
        /*0004*/ 	.word	0x00000082


	//----- nvinfo : EIATTR_KPARAM_INFO
	.align		4
.L_7:
        /*0008*/ 	.byte	0x04, 0x17
        /*000a*/ 	.short	(.L_9 - .L_8)
.L_8:
        /*000c*/ 	.word	0x00000000
        /*0010*/ 	.short	0x0004
        /*0012*/ 	.short	0x001c
        /*0014*/ 	.byte	0x00, 0xf0, 0x11, 0x00


	//----- nvinfo : EIATTR_KPARAM_INFO
	.align		4
.L_9:
        /*0018*/ 	.byte	0x04, 0x17
        /*001a*/ 	.short	(.L_11 - .L_10)
.L_10:
        /*001c*/ 	.word	0x00000000
        /*0020*/ 	.short	0x0003
        /*0022*/ 	.short	0x0018
        /*0024*/ 	.byte	0x00, 0xf0, 0x11, 0x00


	//----- nvinfo : EIATTR_KPARAM_INFO
	.align		4
.L_11:
        /*0028*/ 	.byte	0x04, 0x17
        /*002a*/ 	.short	(.L_13 - .L_12)
.L_12:
        /*002c*/ 	.word	0x00000000
        /*0030*/ 	.short	0x0002
        /*0032*/ 	.short	0x0010
        /*0034*/ 	.byte	0x00, 0xf5, 0x21, 0x00


	//----- nvinfo : EIATTR_KPARAM_INFO
	.align		4
.L_13:
        /*0038*/ 	.byte	0x04, 0x17
        /*003a*/ 	.short	(.L_15 - .L_14)
.L_14:
        /*003c*/ 	.word	0x00000000
        /*0040*/ 	.short	0x0001
        /*0042*/ 	.short	0x0008
        /*0044*/ 	.byte	0x00, 0xf5, 0x21, 0x00


	//----- nvinfo : EIATTR_KPARAM_INFO
	.align		4
.L_15:
        /*0048*/ 	.byte	0x04, 0x17
        /*004a*/ 	.short	(.L_17 - .L_16)
.L_16:
        /*004c*/ 	.word	0x00000000
        /*0050*/ 	.short	0x0000
        /*0052*/ 	.short	0x0000
        /*0054*/ 	.byte	0x00, 0xf5, 0x21, 0x00


	//----- nvinfo : EIATTR_SPARSE_MMA_MASK
	.align		4
.L_17:
        /*0058*/ 	.byte	0x03, 0x50
        /*005a*/ 	.short	0x0000


	//----- nvinfo : EIATTR_MAXREG_COUNT
	.align		4
        /*005c*/ 	.byte	0x03, 0x1b
        /*005e*/ 	.short	0x00ff


	//----- nvinfo : EIATTR_MERCURY_ISA_VERSION
	.align		4
        /*0060*/ 	.byte	0x03, 0x5f
        /*0062*/ 	.short	0x0101


	//----- nvinfo : EIATTR_VRC_CTA_INIT_COUNT
	.align		4
        /*0064*/ 	.byte	0x02, 0x4a
	.zero		1
	.zero		1


	//----- nvinfo : EIATTR_EXIT_INSTR_OFFSETS
	.align		4
        /*0068*/ 	.byte	0x04, 0x1c
        /*006a*/ 	.short	(.L_19 - .L_18)


	//   ....[0]....
.L_18:
        /*006c*/ 	.word	0x00000040


	//   ....[1]....
        /*0070*/ 	.word	0x00000290


	//   ....[2]....
        /*0074*/ 	.word	0x000002e0


	//----- nvinfo : EIATTR_CRS_STACK_SIZE
	.align		4
.L_19:
        /*0078*/ 	.byte	0x04, 0x1e
        /*007a*/ 	.short	(.L_21 - .L_20)
.L_20:
        /*007c*/ 	.word	0x00000000


	//----- nvinfo : EIATTR_CBANK_PARAM_SIZE
	.align		4
.L_21:
        /*0080*/ 	.byte	0x03, 0x19
        /*0082*/ 	.short	0x0020


	//----- nvinfo : EIATTR_PARAM_CBANK
	.align		4
        /*0084*/ 	.byte	0x04, 0x0a
        /*0086*/ 	.short	(.L_23 - .L_22)
	.align		4
.L_22:
        /*0088*/ 	.word	index@(.nv.constant0._Z14check_validityPiS_Pbii)
        /*008c*/ 	.short	0x0380
        /*008e*/ 	.short	0x0020


	//----- nvinfo : EIATTR_SW_WAR
	.align		4
.L_23:
        /*0090*/ 	.byte	0x04, 0x36
        /*0092*/ 	.short	(.L_25 - .L_24)
.L_24:
        /*0094*/ 	.word	0x00000008
.L_25:


//--------------------- .nv.callgraph             --------------------------
	.section	.nv.callgraph,"",@"SHT_CUDA_CALLGRAPH"
	.align	4
	.sectionentsize	8
	.align		4
        /*0000*/ 	.word	0x00000000
	.align		4
        /*0004*/ 	.word	0xffffffff
	.align		4
        /*0008*/ 	.word	0x00000000
	.align		4
        /*000c*/ 	.word	0xfffffffe
	.align		4
        /*0010*/ 	.word	0x00000000
	.align		4
        /*0014*/ 	.word	0xfffffffd
	.align		4
        /*0018*/ 	.word	0x00000000
	.align		4
        /*001c*/ 	.word	0xfffffffc


//--------------------- .text._Z14check_validityPiS_Pbii --------------------------
	.section	.text._Z14check_validityPiS_Pbii,"ax",@progbits
	.align	128
        .global         _Z14check_validityPiS_Pbii
        .type           _Z14check_validityPiS_Pbii,@function
        .size           _Z14check_validityPiS_Pbii,(.L_x_5 - _Z14check_validityPiS_Pbii)
        .other          _Z14check_validityPiS_Pbii,@"STO_CUDA_ENTRY STV_DEFAULT"
_Z14check_validityPiS_Pbii:
.text._Z14check_validityPiS_Pbii:
[----:B------:R-:W-:Y:S01]  /*0000*/  LDC R1, c[0x0][0x37c] ;  /* 0x0000df00ff017b82 */ /* 0x000fe20000000800 */
[----:B------:R-:W0:Y:S01]  /*0010*/  S2R R13, SR_TID.X ;  /* 0x00000000000d7919 */ /* 0x000e220000002100 */
[----:B------:R-:W0:Y:S02]  /*0020*/  LDCU UR4, c[0x0][0x398] ;  /* 0x00007300ff0477ac */ /* 0x000e240008000800 */
[----:B0-----:R-:W-:-:S13]  /*0030*/  ISETP.GE.AND P0, PT, R13, UR4, PT ;  /* 0x000000040d007c0c */ /* 0x001fda000bf06270 */
[----:B------:R-:W-:Y:S05]  /*0040*/  @P0 EXIT ;  /* 0x000000000000094d */ /* 0x000fea0003800000 */
[----:B------:R-:W0:Y:S01]  /*0050*/  LDC.64 R2, c[0x0][0x388] ;  /* 0x0000e200ff027b82 */ /* 0x000e220000000a00 */
[----:B------:R-:W1:Y:S01]  /*0060*/  LDCU.64 UR4, c[0x0][0x358] ;  /* 0x00006b00ff0477ac */ /* 0x000e620008000a00 */
[----:B0-----:R-:W-:-:S05]  /*0070*/  IMAD.WIDE.U32 R2, R13, 0x4, R2 ;  /* 0x000000040d027825 */ /* 0x001fca00078e0002 */
[----:B-1----:R-:W2:Y:S01]  /*0080*/  LDG.E R0, desc[UR4][R2.64] ;  /* 0x0000000402007981 */ /* 0x002ea2000c1e1900 */
[----:B------:R-:W-:Y:S01]  /*0090*/  BSSY.RECONVERGENT B0, `(.L_x_0) ;  /* 0x000001a000007945 */ /* 0x000fe20003800200 */
[----:B--2---:R-:W-:-:S13]  /*00a0*/  ISETP.GE.AND P0, PT, R0, 0x2, PT ;  /* 0x000000020000780c */ /* 0x004fda0003f06270 */
[----:B------:R-:W-:Y:S05]  /*00b0*/  @!P0 BRA `(.L_x_1) ;  /* 0x00000000005c8947 */ /* 0x000fea0003800000 */
[----:B------:R-:W0:Y:S01]  /*00c0*/  LDC.64 R2, c[0x0][0x380] ;  /* 0x0000e000ff027b82 */ /* 0x000e220000000a00 */
[----:B------:R-:W-:Y:S02]  /*00d0*/  IMAD R5, R13, 0x14, RZ ;  /* 0x000000140d057824 */ /* 0x000fe400078e02ff */
[----:B------:R-:W-:Y:S02]  /*00e0*/  VIADD R9, R0, 0xffffffff ;  /* 0xffffffff00097836 */ /* 0x000fe40000000000 */
[----:B------:R-:W-:-:S03]  /*00f0*/  IMAD.MOV.U32 R11, RZ, RZ, RZ ;  /* 0x000000ffff0b7224 */ /* 0x000fc600078e00ff */
[----:B------:R-:W1:Y:S01]  /*0100*/  LDC R8, c[0x0][0x39c] ;  /* 0x0000e700ff087b82 */ /* 0x000e620000000800 */
[----:B0-----:R-:W-:-:S07]  /*0110*/  IMAD.WIDE.U32 R2, R5, 0x4, R2 ;  /* 0x0000000405027825 */ /* 0x001fce00078e0002 */
.L_x_3:
[----:B------:R-:W-:-:S04]  /*0120*/  IMAD.WIDE.U32 R4, R11, 0x4, R2 ;  /* 0x000000040b047825 */ /* 0x000fc800078e0002 */
[----:B------:R-:W-:Y:S02]  /*0130*/  IMAD.WIDE R6, R9, 0x4, R2 ;  /* 0x0000000409067825 */ /* 0x000fe400078e0202 */
[----:B------:R-:W2:Y:S04]  /*0140*/  LDG.E R4, desc[UR4][R4.64] ;  /* 0x0000000404047981 */ /* 0x000ea8000c1e1900 */
[----:B------:R-:W2:Y:S02]  /*0150*/  LDG.E R7, desc[UR4][R6.64] ;  /* 0x0000000406077981 */ /* 0x000ea4000c1e1900 */
[----:B--2---:R-:W-:-:S04]  /*0160*/  IADD3 R15, PT, PT, R4, R7, RZ ;  /* 0x00000007040f7210 */ /* 0x004fc80007ffe0ff */
[----:B-1----:R-:W-:-:S13]  /*0170*/  ISETP.NE.AND P0, PT, R15, R8, PT ;  /* 0x000000080f00720c */ /* 0x002fda0003f05270 */
[----:B------:R-:W-:Y:S05]  /*0180*/  @!P0 BRA `(.L_x_2) ;  /* 0x0000000000448947 */ /* 0x000fea0003800000 */
[-C--:B------:R-:W-:Y:S01]  /*0190*/  ISETP.GE.AND P1, PT, R15, R8.reuse, PT ;  /* 0x000000080f00720c */ /* 0x080fe20003f26270 */
[----:B------:R-:W-:Y:S01]  /*01a0*/  VIADD R0, R11, 0x1 ;  /* 0x000000010b007836 */ /* 0x000fe20000000000 */
[----:B------:R-:W-:Y:S02]  /*01b0*/  ISETP.GE.AND P0, PT, R15, R8, PT ;  /* 0x000000080f00720c */ /* 0x000fe40003f06270 */
[----:B------:R-:W-:-:S09]  /*01c0*/  IADD3 R5, PT, PT, R9, -0x1, RZ ;  /* 0xffffffff09057810 */ /* 0x000fd20007ffe0ff */
[----:B------:R-:W-:Y:S02]  /*01d0*/  @P1 IMAD.MOV R0, RZ, RZ, R11 ;  /* 0x000000ffff001224 */ /* 0x000fe400078e020b */
[----:B------:R-:W-:Y:S02]  /*01e0*/  @!P0 IADD3 R5, PT, PT, R9, RZ, RZ ;  /* 0x000000ff09058210 */ /* 0x000fe40007ffe0ff */
[----:B------:R-:W-:Y:S02]  /*01f0*/  IMAD.MOV.U32 R11, RZ, RZ, R0 ;  /* 0x000000ffff0b7224 */ /* 0x000fe400078e0000 */
[-C--:B------:R-:W-:Y:S02]  /*0200*/  ISETP.GE.AND P0, PT, R0, R5.reuse, PT ;  /* 0x000000050000720c */ /* 0x080fe40003f06270 */
[----:B------:R-:W-:-:S11]  /*0210*/  MOV R9, R5 ;  /* 0x0000000500097202 */ /* 0x000fd60000000f00 */
[----:B------:R-:W-:Y:S05]  /*0220*/  @!P0 BRA `(.L_x_3) ;  /* 0xfffffffc00bc8947 */ /* 0x000fea000383ffff */
.L_x_1:
[----:B------:R-:W-:Y:S05]  /*0230*/  BSYNC.RECONVERGENT B0 ;  /* 0x0000000000007941 */ /* 0x000fea0003800200 */
.L_x_0:
[----:B------:R-:W0:Y:S01]  /*0240*/  LDCU.64 UR6, c[0x0][0x390] ;  /* 0x00007200ff0677ac */ /* 0x000e220008000a00 */
[----:B------:R-:W-:Y:S01]  /*0250*/  IMAD.MOV.U32 R0, RZ, RZ, 0x1 ;  /* 0x00000001ff007424 */ /* 0x000fe200078e00ff */
[----:B0-----:R-:W-:-:S04]  /*0260*/  IADD3 R2, P0, PT, R13, UR6, RZ ;  /* 0x000000060d027c10 */ /* 0x001fc8000ff1e0ff */
[----:B------:R-:W-:-:S05]  /*0270*/  IADD3.X R3, PT, PT, RZ, UR7, RZ, P0, !PT ;  /* 0x00000007ff037c10 */ /* 0x000fca00087fe4ff */
[----:B------:R-:W-:Y:S01]  /*0280*/  STG.E.U8 desc[UR4][R2.64], R0 ;  /* 0x0000000002007986 */ /* 0x000fe2000c101104 */
[----:B------:R-:W-:Y:S05]  /*0290*/  EXIT ;  /* 0x000000000000794d */ /* 0x000fea0003800000 */
.L_x_2:
[----:B------:R-:W0:Y:S02]  /*02a0*/  LDCU.64 UR6, c[0x0][0x390] ;  /* 0x00007200ff0677ac */ /* 0x000e240008000a00 */
[----:B0-----:R-:W-:-:S05]  /*02b0*/  IADD3 R2, P0, PT, R13, UR6, RZ ;  /* 0x000000060d027c10 */ /* 0x001fca000ff1e0ff */
[----:B------:R-:W-:-:S05]  /*02c0*/  IMAD.X R3, RZ, RZ, UR7, P0 ;  /* 0x00000007ff037e24 */ /* 0x000fca00080e06ff */
[----:B------:R-:W-:Y:S01]  /*02d0*/  STG.E.U8 desc[UR4][R2.64], RZ ;  /* 0x000000ff02007986 */ /* 0x000fe2000c101104 */
[----:B------:R-:W-:Y:S05]  /*02e0*/  EXIT ;  /* 0x000000000000794d */ /* 0x000fea0003800000 */
.L_x_4:
[----:B------:R-:W-:-:S00]  /*02f0*/  BRA `(.L_x_4) ;  /* 0xfffffffc00fc7947 */ /* 0x000fc0000383ffff */
[----:B------:R-:W-:-:S00]  /*0300*/  NOP ;  /* 0x0000000000007918 */ /* 0x000fc00000000000 */
[----:B------:R-:W-:-:S00]  /*0310*/  NOP ;  /* 0x0000000000007918 */ /* 0x000fc00000000000 */
[----:B------:R-:W-:-:S00]  /*0320*/  NOP ;  /* 0x0000000000007918 */ /* 0x000fc00000000000 */
[----:B------:R-:W-:-:S00]  /*0330*/  NOP ;  /* 0x0000000000007918 */ /* 0x000fc00000000000 */
[----:B------:R-:W-:-:S00]  /*0340*/  NOP ;  /* 0x0000000000007918 */ /* 0x000fc00000000000 */
[----:B------:R-:W-:-:S00]  /*0350*/  NOP ;  /* 0x0000000000007918 */ /* 0x000fc00000000000 */
[----:B------:R-:W-:-:S00]  /*0360*/  NOP ;  /* 0x0000000000007918 */ /* 0x000fc00000000000 */
[----:B------:R-:W-:-:S00]  /*0370*/  NOP ;  /* 0x0000000000007918 */ /* 0x000fc00000000000 */
.L_x_5:


//--------------------- .nv.shared.reserved.0     --------------------------
	.section	.nv.shared.reserved.0,"aw",@nobits
	.weak		__nv_reservedSMEM_offset_0_alias
	.size		__nv_reservedSMEM_offset_0_alias, 0, 64
	.other		__nv_reservedSMEM_offset_0_alias,@"STO_CUDA_RESERVED_SHARED STV_DEFAULT"
__nv_reservedSMEM_offset_0_alias:
	.zero		0
	.zero		64


//--------------------- .nv.constant0._Z14check_validityPiS_Pbii --------------------------
	.section	.nv.constant0._Z14check_validityPiS_Pbii,"a",@progbits
	.sectionflags	@""
	.align	4
.nv.constant0._Z14check_validityPiS_Pbii:
	.zero		928


//--------------------- SYMBOLS --------------------------

	.type		.nv.reservedSmem.offset0,@object
	.size		.nv.reservedSmem.offset0,0x4
